//
// Generated by NVIDIA NVVM Compiler
//
// Compiler Build ID: CL-36424714
// Cuda compilation tools, release 13.0, V13.0.88
// Based on NVVM 20.0.0
//

.version 9.0
.target sm_100
.address_size 64

	// .globl	_Z5bcasti
.extern .func  (.param .b32 func_retval0) vprintf
(
	.param .b64 vprintf_param_0,
	.param .b64 vprintf_param_1
)
;
.global .align 1 .b8 $str[19] = {84, 104, 114, 101, 97, 100, 32, 37, 100, 32, 102, 97, 105, 108, 101, 100, 46, 10};

.visible .entry _Z5bcasti(
	.param .u32 _Z5bcasti_param_0
)
{
	.local .align 8 .b8 	__local_depot0[8];
	.reg .b64 	%SP;
	.reg .b64 	%SPL;
	.reg .pred 	%p<9>;
	.reg .b32 	%r<23>;
	.reg .b64 	%rd<9>;

	mov.u64 	%SPL, __local_depot0;
	cvta.local.u64 	%SP, %SPL;
	ld.param.u32 	%r2, [_Z5bcasti_param_0];
	add.u64 	%rd2, %SP, 0;
	add.u64 	%rd1, %SPL, 0;
	mov.u32 	%r1, %tid.x;
	and.b32  	%r3, %r1, 1;
	setp.eq.b32 	%p1, %r3, 1;
	not.pred 	%p2, %p1;
	@%p2 bra 	$L__BB0_3;
	// begin inline asm
	activemask.b32 %r4;
	// end inline asm
	// begin inline asm
	mov.u32 %r5, %lanemask_lt;
	// end inline asm
	and.b32  	%r6, %r5, %r4;
	setp.eq.s32 	%p3, %r6, 0;
	selp.b32 	%r7, %r2, -1, %p3;
	brev.b32 	%r8, %r4;
	bfind.shiftamt.u32 	%r9, %r8;
	shfl.sync.idx.b32	%r10|%p4, %r7, %r9, 31, %r4;
	setp.eq.s32 	%p5, %r10, %r2;
	@%p5 bra 	$L__BB0_5;
	st.local.u32 	[%rd1], %r1;
	mov.u64 	%rd3, $str;
	cvta.global.u64 	%rd4, %rd3;
	{ // callseq 0, 0
	.param .b64 param0;
	st.param.b64 	[param0], %rd4;
	.param .b64 param1;
	st.param.b64 	[param1], %rd2;
	.param .b32 retval0;
	call.uni (retval0), 
	vprintf, 
	(
	param0, 
	param1
	);
	ld.param.b32 	%r11, [retval0];
	} // callseq 0
	bra.uni 	$L__BB0_5;
$L__BB0_3:
	// begin inline asm
	activemask.b32 %r13;
	// end inline asm
	// begin inline asm
	mov.u32 %r14, %lanemask_lt;
	// end inline asm
	and.b32  	%r15, %r14, %r13;
	setp.eq.s32 	%p6, %r15, 0;
	add.s32 	%r16, %r2, 1;
	selp.b32 	%r17, %r16, -1, %p6;
	brev.b32 	%r18, %r13;
	bfind.shiftamt.u32 	%r19, %r18;
	shfl.sync.idx.b32	%r20|%p7, %r17, %r19, 31, %r13;
	setp.eq.s32 	%p8, %r20, %r16;
	@%p8 bra 	$L__BB0_5;
	st.local.u32 	[%rd1], %r1;
	mov.u64 	%rd6, $str;
	cvta.global.u64 	%rd7, %rd6;
	{ // callseq 1, 0
	.param .b64 param0;
	st.param.b64 	[param0], %rd7;
	.param .b64 param1;
	st.param.b64 	[param1], %rd2;
	.param .b32 retval0;
	call.uni (retval0), 
	vprintf, 
	(
	param0, 
	param1
	);
	ld.param.b32 	%r21, [retval0];
	} // callseq 1
$L__BB0_5:
	ret;

}


// ===== COMPILED SASS (sm_100) =====

	.target	sm_100

	.elftype	@"ET_EXEC"


//--------------------- .note.nv.tkinfo           --------------------------
	.section	.note.nv.tkinfo,"",@"SHT_NOTE"
	.sectionflags	@"SHF_NOTE_NV_TKINFO"
	.tkinfo
        /*0018*/ 	.word	0x00000002
        /*0030*/ 	.string	""
        /*0030*/ 	.string	"ptxas"
        /*0030*/ 	.string	"Cuda compilation tools, release 13.0, V13.0.88"
        /*0030*/ 	.string	"Build cuda_13.0.r13.0/compiler.36424714_0"
        /*0030*/ 	.string	"-arch sm_100 -m 64 "



//--------------------- .note.nv.cuinfo           --------------------------
	.section	.note.nv.cuinfo,"",@"SHT_NOTE"
	.sectionflags	@"SHF_NOTE_NV_CUINFO"
        /*0018*/ 	.short	0x0002
        /*001a*/ 	.short	0x0064
        /*001c*/ 	.short	0x0082
	.zero		2


//--------------------- .nv.info                  --------------------------
	.section	.nv.info,"",@"SHT_CUDA_INFO"
	.align	4


	//----- nvinfo : EIATTR_REGCOUNT
	.align		4
        /*0000*/ 	.byte	0x04, 0x2f
        /*0002*/ 	.short	(.L_2 - .L_1)
	.align		4
.L_1:
        /*0004*/ 	.word	index@(_Z5bcasti)
        /*0008*/ 	.word	0x00000018


	//----- nvinfo : EIATTR_FRAME_SIZE
	.align		4
.L_2:
        /*000c*/ 	.byte	0x04, 0x11
        /*000e*/ 	.short	(.L_4 - .L_3)
	.align		4
.L_3:
        /*0010*/ 	.word	index@(_Z5bcasti)
        /*0014*/ 	.word	0x00000008


	//----- nvinfo : EIATTR_MIN_STACK_SIZE
	.align		4
.L_4:
        /*0018*/ 	.byte	0x04, 0x12
        /*001a*/ 	.short	(.L_6 - .L_5)
	.align		4
.L_5:
        /*001c*/ 	.word	index@(_Z5bcasti)
        /*0020*/ 	.word	0x00000008
.L_6:


//--------------------- .nv.compat                --------------------------
	.section	.nv.compat,"",@"SHT_CUDA_COMPAT_INFO"
	.align	4
        /*0000*/ 	.byte	0x02, 0x09, 0x00, 0x00, 0x02, 0x02, 0x01, 0x00, 0x02, 0x05, 0x05, 0x00, 0x03, 0x07, 0x01, 0x01
        /*0010*/ 	.byte	0x02, 0x03, 0x00, 0x00, 0x02, 0x06, 0x01, 0x00, 0x04, 0x0b, 0x08, 0x00, 0x09, 0x00, 0x00, 0x00
        /*0020*/ 	.byte	0x00, 0x00, 0x00, 0x00


//--------------------- .nv.info._Z5bcasti        --------------------------
	.section	.nv.info._Z5bcasti,"",@"SHT_CUDA_INFO"
	.sectionflags	@""
	.align	4


	//----- nvinfo : EIATTR_CUDA_API_VERSION
	.align		4
        /*0000*/ 	.byte	0x04, 0x37
        /*0002*/ 	.short	(.L_8 - .L_7)
.L_7:
        /*0004*/ 	.word	0x00000082


	//----- nvinfo : EIATTR_KPARAM_INFO
	.align		4
.L_8:
        /*0008*/ 	.byte	0x04, 0x17
        /*000a*/ 	.short	(.L_10 - .L_9)
.L_9:
        /*000c*/ 	.word	0x00000000
        /*0010*/ 	.short	0x0000
        /*0012*/ 	.short	0x0000
        /*0014*/ 	.byte	0x00, 0xf0, 0x11, 0x00


	//----- nvinfo : EIATTR_SPARSE_MMA_MASK
	.align		4
.L_10:
        /*0018*/ 	.byte	0x03, 0x50
        /*001a*/ 	.short	0x0000


	//----- nvinfo : EIATTR_MAXREG_COUNT
	.align		4
        /*001c*/ 	.byte	0x03, 0x1b
        /*001e*/ 	.short	0x00ff


	//----- nvinfo : EIATTR_EXTERNS
	.align		4
        /*0020*/ 	.byte	0x04, 0x0f
        /*0022*/ 	.short	(.L_12 - .L_11)


	//   ....[0]....
	.align		4
.L_11:
        /*0024*/ 	.word	index@(vprintf)


	//----- nvinfo : EIATTR_MERCURY_ISA_VERSION
	.align		4
.L_12:
        /*0028*/ 	.byte	0x03, 0x5f
        /*002a*/ 	.short	0x0101


	//----- nvinfo : EIATTR_COOP_GROUP_MASK_REGIDS
	.align		4
        /*002c*/ 	.byte	0x04, 0x29
        /*002e*/ 	.short	(.L_14 - .L_13)


	//   ....[0]....
.L_13:
        /*0030*/ 	.word	0x0500000f


	//   ....[1]....
        /*0034*/ 	.word	0x0500000f


	//   ....[2]....
        /*0038*/ 	.word	0x0500000f


	//   ....[3]....
        /*003c*/ 	.word	0x0500000f


	//----- nvinfo : EIATTR_COOP_GROUP_INSTR_OFFSETS
	.align		4
.L_14:
        /*0040*/ 	.byte	0x04, 0x28
        /*0042*/ 	.short	(.L_16 - .L_15)


	//   ....[0]....
.L_15:
        /*0044*/ 	.word	0x00000130


	//   ....[1]....
        /*0048*/ 	.word	0x00000290


	//   ....[2]....
        /*004c*/ 	.word	0x00000370


	//   ....[3]....
        /*0050*/ 	.word	0x000003c0


	//----- nvinfo : EIATTR_VRC_CTA_INIT_COUNT
	.align		4
.L_16:
        /*0054*/ 	.byte	0x02, 0x4a
	.zero		1
	.zero		1


	//----- nvinfo : EIATTR_SYSCALL_OFFSETS
	.align		4
        /*0058*/ 	.byte	0x04, 0x46
        /*005a*/ 	.short	(.L_18 - .L_17)


	//   ....[0]....
.L_17:
        /*005c*/ 	.word	0x000001d0


	//   ....[1]....
        /*0060*/ 	.word	0x00000330


	//----- nvinfo : EIATTR_EXIT_INSTR_OFFSETS
	.align		4
.L_18:
        /*0064*/ 	.byte	0x04, 0x1c
        /*0066*/ 	.short	(.L_20 - .L_19)


	//   ....[0]....
.L_19:
        /*0068*/ 	.word	0x00000150


	//   ....[1]....
        /*006c*/ 	.word	0x000001e0


	//   ....[2]....
        /*0070*/ 	.word	0x000002b0


	//   ....[3]....
        /*0074*/ 	.word	0x00000340


	//----- nvinfo : EIATTR_CRS_STACK_SIZE
	.align		4
.L_20:
        /*0078*/ 	.byte	0x04, 0x1e
        /*007a*/ 	.short	(.L_22 - .L_21)
.L_21:
        /*007c*/ 	.word	0x00000000


	//----- nvinfo : EIATTR_CBANK_PARAM_SIZE
	.align		4
.L_22:
        /*0080*/ 	.byte	0x03, 0x19
        /*0082*/ 	.short	0x0004


	//----- nvinfo : EIATTR_PARAM_CBANK
	.align		4
        /*0084*/ 	.byte	0x04, 0x0a
        /*0086*/ 	.short	(.L_24 - .L_23)
	.align		4
.L_23:
        /*0088*/ 	.word	index@(.nv.constant0._Z5bcasti)
        /*008c*/ 	.short	0x0380
        /*008e*/ 	.short	0x0004


	//----- nvinfo : EIATTR_SW_WAR
	.align		4
.L_24:
        /*0090*/ 	.byte	0x04, 0x36
        /*0092*/ 	.short	(.L_26 - .L_25)
.L_25:
        /*0094*/ 	.word	0x00000008
.L_26:


//--------------------- .nv.callgraph             --------------------------
	.section	.nv.callgraph,"",@"SHT_CUDA_CALLGRAPH"
	.align	4
	.sectionentsize	8
	.align		4
        /*0000*/ 	.word	0x00000000
	.align		4
        /*0004*/ 	.word	0xffffffff
	.align		4
        /*0008*/ 	.word	index@(_Z5bcasti)
	.align		4
        /*000c*/ 	.word	index@(vprintf)
	.align		4
        /*0010*/ 	.word	0x00000000
	.align		4
        /*0014*/ 	.word	0xfffffffe
	.align		4
        /*0018*/ 	.word	0x00000000
	.align		4
        /*001c*/ 	.word	0xfffffffd
	.align		4
        /*0020*/ 	.word	0x00000000
	.align		4
        /*0024*/ 	.word	0xfffffffc


//--------------------- .nv.constant4             --------------------------
	.section	.nv.constant4,"a",@progbits
	.align	8
	.align		8
.nv.constant4:
        /*0000*/ 	.dword	vprintf
	.align		8
        /*0008*/ 	.dword	$str


//--------------------- .text._Z5bcasti           --------------------------
	.section	.text._Z5bcasti,"ax",@progbits
	.align	128
        .global         _Z5bcasti
        .type           _Z5bcasti,@function
        .size           _Z5bcasti,(.L_x_10 - _Z5bcasti)
        .other          _Z5bcasti,@"STO_CUDA_ENTRY STV_DEFAULT"
_Z5bcasti:
.text._Z5bcasti:
[----:B------:R-:W0:Y:S01]  /*0000*/  LDC R1, c[0x0][0x37c] ;  /* 0x0000df00ff017b82 */ /* 0x000e220000000800 */
[----:B------:R-:W1:Y:S01]  /*0010*/  S2R R8, SR_TID.X ;  /* 0x0000000000087919 */ /* 0x000e620000002100 */
[----:B------:R-:W2:Y:S01]  /*0020*/  LDCU UR4, c[0x0][0x2f8] ;  /* 0x00005f00ff0477ac */ /* 0x000ea20008000800 */
[----:B0-----:R-:W-:Y:S01]  /*0030*/  VIADD R1, R1, 0xfffffff8 ;  /* 0xfffffff801017836 */ /* 0x001fe20000000000 */
[----:B------:R-:W0:Y:S04]  /*0040*/  LDCU UR5, c[0x0][0x2fc] ;  /* 0x00005f80ff0577ac */ /* 0x000e280008000800 */
[----:B--2---:R-:W-:-:S05]  /*0050*/  IADD3 R6, P1, PT, R1, UR4, RZ ;  /* 0x0000000401067c10 */ /* 0x004fca000ff3e0ff */
[----:B0-----:R-:W-:Y:S01]  /*0060*/  IMAD.X R7, RZ, RZ, UR5, P1 ;  /* 0x00000005ff077e24 */ /* 0x001fe200088e06ff */
[----:B-1----:R-:W-:-:S04]  /*0070*/  LOP3.LUT R0, R8, 0x1, RZ, 0xc0, !PT ;  /* 0x0000000108007812 */ /* 0x002fc800078ec0ff */
[----:B------:R-:W-:-:S13]  /*0080*/  ISETP.NE.U32.AND P0, PT, R0, 0x1, PT ;  /* 0x000000010000780c */ /* 0x000fda0003f05070 */
[----:B------:R-:W-:Y:S05]  /*0090*/  @P0 BRA `(.L_x_0) ;  /* 0x0000000000540947 */ /* 0x000fea0003800000 */
[----:B------:R-:W0:Y:S01]  /*00a0*/  S2R R0, SR_LTMASK ;  /* 0x0000000000007919 */ /* 0x000e220000003900 */
[----:B------:R-:W-:Y:S01]  /*00b0*/  VOTE.ANY R15, PT, PT ;  /* 0x00000000000f7806 */ /* 0x000fe200038e0100 */
[----:B------:R-:W1:Y:S03]  /*00c0*/  LDC R3, c[0x0][0x380] ;  /* 0x0000e000ff037b82 */ /* 0x000e660000000800 */
[----:B------:R-:W2:Y:S01]  /*00d0*/  BREV R12, R15 ;  /* 0x0000000f000c7301 */ /* 0x000ea20000000000 */
[----:B------:R-:W-:-:S07]  /*00e0*/  R2UR UR4, R15 ;  /* 0x000000000f0472ca */ /* 0x000fce00000e0000 */
[----:B--2---:R-:W2:Y:S01]  /*00f0*/  FLO.U32.SH R12, R12 ;  /* 0x0000000c000c7300 */ /* 0x004ea200000e0400 */
[----:B0-----:R-:W-:-:S04]  /*0100*/  LOP3.LUT P0, RZ, R0, R15, RZ, 0xc0, !PT ;  /* 0x0000000f00ff7212 */ /* 0x001fc8000780c0ff */
[----:B-1----:R-:W-:Y:S01]  /*0110*/  SEL R13, R3, 0xffffffff, !P0 ;  /* 0xffffffff030d7807 */ /* 0x002fe20004000000 */
[----:B--2---:R-:W-:Y:S08]  /*0120*/  BRA.DIV UR4, `(.L_x_1) ;  /* 0x0000000204887947 */ /* 0x004ff0000b800000 */
[----:B------:R0:W1:Y:S02]  /*0130*/  SHFL.IDX PT, R14, R13, R12, 0x1f ;  /* 0x00001f0c0d0e7589 */ /* 0x00006400000e0000 */
.L_x_6:
[----:B-1----:R-:W-:-:S13]  /*0140*/  ISETP.NE.AND P0, PT, R14, R3, PT ;  /* 0x000000030e00720c */ /* 0x002fda0003f05270 */
[----:B------:R-:W-:Y:S05]  /*0150*/  @!P0 EXIT ;  /* 0x000000000000894d */ /* 0x000fea0003800000 */
[----:B------:R-:W-:Y:S01]  /*0160*/  MOV R0, 0x0 ;  /* 0x0000000000007802 */ /* 0x000fe20000000f00 */
[----:B------:R1:W-:Y:S01]  /*0170*/  STL [R1], R8 ;  /* 0x0000000801007387 */ /* 0x0003e20000100800 */
[----:B------:R-:W2:Y:S02]  /*0180*/  LDCU.64 UR4, c[0x4][0x8] ;  /* 0x01000100ff0477ac */ /* 0x000ea40008000a00 */
[----:B------:R1:W3:Y:S01]  /*0190*/  LDC.64 R2, c[0x4][R0] ;  /* 0x0100000000027b82 */ /* 0x0002e20000000a00 */
[----:B--2---:R-:W-:Y:S02]  /*01a0*/  IMAD.U32 R4, RZ, RZ, UR4 ;  /* 0x00000004ff047e24 */ /* 0x004fe4000f8e00ff */
[----:B-1----:R-:W-:-:S07]  /*01b0*/  IMAD.U32 R5, RZ, RZ, UR5 ;  /* 0x00000005ff057e24 */ /* 0x002fce000f8e00ff */
[----:B------:R-:W-:-:S07]  /*01c0*/  LEPC R20, `(.L_x_2) ;  /* 0x000000001014794e */ /* 0x000fce0000000000 */
[----:B0--3--:R-:W-:Y:S05]  /*01d0*/  CALL.ABS.NOINC R2 ;  /* 0x0000000002007343 */ /* 0x009fea0003c00000 */
.L_x_2:
[----:B------:R-:W-:Y:S05]  /*01e0*/  EXIT ;  /* 0x000000000000794d */ /* 0x000fea0003800000 */
.L_x_0:
[----:B------:R-:W0:Y:S01]  /*01f0*/  S2R R0, SR_LTMASK ;  /* 0x0000000000007919 */ /* 0x000e220000003900 */
[----:B------:R-:W-:Y:S01]  /*0200*/  VOTE.ANY R15, PT, PT ;  /* 0x00000000000f7806 */ /* 0x000fe200038e0100 */
[----:B------:R-:W1:Y:S03]  /*0210*/  LDC R3, c[0x0][0x380] ;  /* 0x0000e000ff037b82 */ /* 0x000e660000000800 */
[----:B------:R-:W2:Y:S01]  /*0220*/  BREV R12, R15 ;  /* 0x0000000f000c7301 */ /* 0x000ea20000000000 */
[----:B------:R-:W-:-:S07]  /*0230*/  R2UR UR4, R15 ;  /* 0x000000000f0472ca */ /* 0x000fce00000e0000 */
[----:B--2---:R-:W2:Y:S01]  /*0240*/  FLO.U32.SH R12, R12 ;  /* 0x0000000c000c7300 */ /* 0x004ea200000e0400 */
[----:B-1----:R-:W-:Y:S01]  /*0250*/  VIADD R3, R3, 0x1 ;  /* 0x0000000103037836 */ /* 0x002fe20000000000 */
[----:B0-----:R-:W-:-:S04]  /*0260*/  LOP3.LUT P0, RZ, R0, R15, RZ, 0xc0, !PT ;  /* 0x0000000f00ff7212 */ /* 0x001fc8000780c0ff */
[----:B------:R-:W-:Y:S01]  /*0270*/  SEL R13, R3, 0xffffffff, !P0 ;  /* 0xffffffff030d7807 */ /* 0x000fe20004000000 */
[----:B--2---:R-:W-:Y:S08]  /*0280*/  BRA.DIV UR4, `(.L_x_3) ;  /* 0x0000000204447947 */ /* 0x004ff0000b800000 */
[----:B------:R0:W1:Y:S02]  /*0290*/  SHFL.IDX PT, R14, R13, R12, 0x1f ;  /* 0x00001f0c0d0e7589 */ /* 0x00006400000e0000 */
.L_x_8:
        /* <DEDUP_REMOVED lines=10> */
.L_x_4:
[----:B------:R-:W-:Y:S05]  /*0340*/  EXIT ;  /* 0x000000000000794d */ /* 0x000fea0003800000 */
.L_x_1:
[----:B------:R-:W-:-:S07]  /*0350*/  IMAD.MOV.U32 R11, RZ, RZ, 0x1f ;  /* 0x0000001fff0b7424 */ /* 0x000fce00078e00ff */
[----:B------:R-:W-:Y:S05]  /*0360*/  WARPSYNC.COLLECTIVE R15, `(.L_x_5) ;  /* 0x000000000f087348 */ /* 0x000fea0003c00000 */
[----:B------:R0:W1:Y:S02]  /*0370*/  SHFL.IDX P6, R14, R13, R12, R11 ;  /* 0x0000000c0d0e7389 */ /* 0x00006400000c000b */
[----:B01----:R-:W-:Y:S05]  /*0380*/  ENDCOLLECTIVE ;  /* 0x000000000000791b */ /* 0x003fea0003800000 */
.L_x_5:
[----:B------:R-:W-:Y:S05]  /*0390*/  BRA `(.L_x_6) ;  /* 0xfffffffc00687947 */ /* 0x000fea000383ffff */
.L_x_3:
[----:B------:R-:W-:-:S07]  /*03a0*/  IMAD.MOV.U32 R11, RZ, RZ, 0x1f ;  /* 0x0000001fff0b7424 */ /* 0x000fce00078e00ff */
[----:B------:R-:W-:Y:S05]  /*03b0*/  WARPSYNC.COLLECTIVE R15, `(.L_x_7) ;  /* 0x000000000f087348 */ /* 0x000fea0003c00000 */
[----:B------:R0:W1:Y:S02]  /*03c0*/  SHFL.IDX P6, R14, R13, R12, R11 ;  /* 0x0000000c0d0e7389 */ /* 0x00006400000c000b */
[----:B01----:R-:W-:Y:S05]  /*03d0*/  ENDCOLLECTIVE ;  /* 0x000000000000791b */ /* 0x003fea0003800000 */
.L_x_7:
[----:B------:R-:W-:Y:S05]  /*03e0*/  BRA `(.L_x_8) ;  /* 0xfffffffc00ac7947 */ /* 0x000fea000383ffff */
.L_x_9:
[----:B------:R-:W-:-:S00]  /*03f0*/  BRA `(.L_x_9) ;  /* 0xfffffffc00fc7947 */ /* 0x000fc0000383ffff */
[----:B------:R-:W-:-:S00]  /*0400*/  NOP ;  /* 0x0000000000007918 */ /* 0x000fc00000000000 */
[----:B------:R-:W-:-:S00]  /*0410*/  NOP ;  /* 0x0000000000007918 */ /* 0x000fc00000000000 */
[----:B------:R-:W-:-:S00]  /*0420*/  NOP ;  /* 0x0000000000007918 */ /* 0x000fc00000000000 */
[----:B------:R-:W-:-:S00]  /*0430*/  NOP ;  /* 0x0000000000007918 */ /* 0x000fc00000000000 */
[----:B------:R-:W-:-:S00]  /*0440*/  NOP ;  /* 0x0000000000007918 */ /* 0x000fc00000000000 */
[----:B------:R-:W-:-:S00]  /*0450*/  NOP ;  /* 0x0000000000007918 */ /* 0x000fc00000000000 */
[----:B------:R-:W-:-:S00]  /*0460*/  NOP ;  /* 0x0000000000007918 */ /* 0x000fc00000000000 */
[----:B------:R-:W-:-:S00]  /*0470*/  NOP ;  /* 0x0000000000007918 */ /* 0x000fc00000000000 */
.L_x_10:


//--------------------- .nv.global.init           --------------------------
	.section	.nv.global.init,"aw",@progbits
.nv.global.init:
	.type		$str,@object
	.size		$str,(.L_0 - $str)
$str:
        /*0000*/ 	.byte	0x54, 0x68, 0x72, 0x65, 0x61, 0x64, 0x20, 0x25, 0x64, 0x20, 0x66, 0x61, 0x69, 0x6c, 0x65, 0x64
        /*0010*/ 	.byte	0x2e, 0x0a, 0x00
.L_0:


//--------------------- .nv.shared.reserved.0     --------------------------
	.section	.nv.shared.reserved.0,"aw",@nobits
	.weak		__nv_reservedSMEM_offset_0_alias
	.size		__nv_reservedSMEM_offset_0_alias, 0, 64
	.other		__nv_reservedSMEM_offset_0_alias,@"STO_CUDA_RESERVED_SHARED STV_DEFAULT"
__nv_reservedSMEM_offset_0_alias:
	.zero		0
	.zero		64


//--------------------- .nv.constant0._Z5bcasti   --------------------------
	.section	.nv.constant0._Z5bcasti,"a",@progbits
	.sectionflags	@""
	.align	4
.nv.constant0._Z5bcasti:
	.zero		900


//--------------------- SYMBOLS --------------------------

	.type		.nv.reservedSmem.offset0,@object
	.size		.nv.reservedSmem.offset0,0x4
	.type		vprintf,@function
